







.version 5.0
.target sm_61
.address_size 64


.global .align 8 .b8 _ZTVSt9basic_iosIcSt11char_traitsIcEE[32];
.global .align 8 .b8 _ZTTSo[8];
.global .align 8 .b8 _ZTVSt15basic_streambufIcSt11char_traitsIcEE[128];
.global .align 8 .b8 _ZTVNSt7__cxx1115basic_stringbufIcSt11char_traitsIcESaIcEEE[128];
.global .align 8 .b8 _ZTTNSt7__cxx1119basic_ostringstreamIcSt11char_traitsIcESaIcEEE[8];
.global .align 8 .b8 _ZTVN10__cxxabiv119__pointer_type_infoE[8];
.global .align 8 .b8 _ZTVN10__cxxabiv120__function_type_infoE[8];
.global .align 8 .b8 _ZTVN10__cxxabiv117__class_type_infoE[8];
.global .align 8 .b8 _ZTVN10__cxxabiv120__si_class_type_infoE[8];
.global .align 8 .b8 _ZTVSt9exception[40];
.global .align 8 .b8 _ZTVN3c105ErrorE[40];
.global .align 8 .b8 _ZTVN3c1020intrusive_ptr_targetE[40];
.global .align 8 .b8 _ZTVN3c1011StorageImplE[40];
.global .align 8 .b8 _ZTVN6caffe28OperatorINS_11CUDAContextEEE[136];
.global .align 8 .b8 _ZTVN6caffe215LogitGradientOpIfNS_11CUDAContextEEE[136];
.global .align 8 .b8 _ZTVN6caffe226UnaryElementwiseWithArgsOpINS_11TensorTypesIJfEEENS_11CUDAContextENS_12LogitFunctorIS3_EENS_15SameTypeAsInputEEE[136];

.visible .entry _ZN6caffe267_GLOBAL__N__43_tmpxft_000072c9_00000000_7_logit_op_cpp1_ii_aca719f319LogitGradientKernelIfEEviPKT_S4_fPS2_(
.param .u32 _ZN6caffe267_GLOBAL__N__43_tmpxft_000072c9_00000000_7_logit_op_cpp1_ii_aca719f319LogitGradientKernelIfEEviPKT_S4_fPS2__param_0,
.param .u64 _ZN6caffe267_GLOBAL__N__43_tmpxft_000072c9_00000000_7_logit_op_cpp1_ii_aca719f319LogitGradientKernelIfEEviPKT_S4_fPS2__param_1,
.param .u64 _ZN6caffe267_GLOBAL__N__43_tmpxft_000072c9_00000000_7_logit_op_cpp1_ii_aca719f319LogitGradientKernelIfEEviPKT_S4_fPS2__param_2,
.param .f32 _ZN6caffe267_GLOBAL__N__43_tmpxft_000072c9_00000000_7_logit_op_cpp1_ii_aca719f319LogitGradientKernelIfEEviPKT_S4_fPS2__param_3,
.param .u64 _ZN6caffe267_GLOBAL__N__43_tmpxft_000072c9_00000000_7_logit_op_cpp1_ii_aca719f319LogitGradientKernelIfEEviPKT_S4_fPS2__param_4
)
{
.reg .pred %p<6>;
.reg .f32 %f<13>;
.reg .b32 %r<7>;
.reg .b64 %rd<19>;


ld.param.u64 %rd9, [_ZN6caffe267_GLOBAL__N__43_tmpxft_000072c9_00000000_7_logit_op_cpp1_ii_aca719f319LogitGradientKernelIfEEviPKT_S4_fPS2__param_1];
ld.param.u64 %rd10, [_ZN6caffe267_GLOBAL__N__43_tmpxft_000072c9_00000000_7_logit_op_cpp1_ii_aca719f319LogitGradientKernelIfEEviPKT_S4_fPS2__param_2];
ld.param.f32 %f5, [_ZN6caffe267_GLOBAL__N__43_tmpxft_000072c9_00000000_7_logit_op_cpp1_ii_aca719f319LogitGradientKernelIfEEviPKT_S4_fPS2__param_3];
ld.param.u64 %rd11, [_ZN6caffe267_GLOBAL__N__43_tmpxft_000072c9_00000000_7_logit_op_cpp1_ii_aca719f319LogitGradientKernelIfEEviPKT_S4_fPS2__param_4];
mov.u32 %r1, %ntid.x;
mov.u32 %r2, %ctaid.x;
mov.u32 %r3, %tid.x;
mad.lo.s32 %r4, %r1, %r2, %r3;
cvt.u64.u32	%rd18, %r4;
ld.param.s32 %rd2, [_ZN6caffe267_GLOBAL__N__43_tmpxft_000072c9_00000000_7_logit_op_cpp1_ii_aca719f319LogitGradientKernelIfEEviPKT_S4_fPS2__param_0];
setp.ge.u64	%p1, %rd18, %rd2;
@%p1 bra BB0_5;

cvta.to.global.u64 %rd3, %rd11;
cvta.to.global.u64 %rd4, %rd10;
cvta.to.global.u64 %rd5, %rd9;
mov.u32 %r5, %nctaid.x;
mul.lo.s32 %r6, %r5, %r1;
cvt.u64.u32	%rd6, %r6;
mov.f32 %f6, 0f3F800000;
sub.f32 %f1, %f6, %f5;

BB0_2:
shl.b64 %rd12, %rd18, 2;
add.s64 %rd13, %rd5, %rd12;
ld.global.f32 %f2, [%rd13];
setp.lt.f32	%p2, %f2, %f5;
setp.gt.f32	%p3, %f2, %f1;
or.pred %p4, %p2, %p3;
mov.f32 %f12, 0f00000000;
@%p4 bra BB0_4;

add.s64 %rd15, %rd4, %rd12;
ld.global.f32 %f8, [%rd15];
div.rn.f32 %f9, %f8, %f2;
sub.f32 %f11, %f6, %f2;
div.rn.f32 %f12, %f9, %f11;

BB0_4:
add.s64 %rd17, %rd3, %rd12;
st.global.f32 [%rd17], %f12;
add.s64 %rd18, %rd6, %rd18;
setp.lt.u64	%p5, %rd18, %rd2;
@%p5 bra BB0_2;

BB0_5:
ret;
}


.visible .entry _ZN6caffe267_GLOBAL__N__43_tmpxft_000072c9_00000000_7_logit_op_cpp1_ii_aca719f311LogitKernelIfEEviPKT_fPS2_(
.param .u32 _ZN6caffe267_GLOBAL__N__43_tmpxft_000072c9_00000000_7_logit_op_cpp1_ii_aca719f311LogitKernelIfEEviPKT_fPS2__param_0,
.param .u64 _ZN6caffe267_GLOBAL__N__43_tmpxft_000072c9_00000000_7_logit_op_cpp1_ii_aca719f311LogitKernelIfEEviPKT_fPS2__param_1,
.param .f32 _ZN6caffe267_GLOBAL__N__43_tmpxft_000072c9_00000000_7_logit_op_cpp1_ii_aca719f311LogitKernelIfEEviPKT_fPS2__param_2,
.param .u64 _ZN6caffe267_GLOBAL__N__43_tmpxft_000072c9_00000000_7_logit_op_cpp1_ii_aca719f311LogitKernelIfEEviPKT_fPS2__param_3
)
{
.reg .pred %p<6>;
.reg .f32 %f<44>;
.reg .b32 %r<11>;
.reg .b64 %rd<15>;


ld.param.u64 %rd8, [_ZN6caffe267_GLOBAL__N__43_tmpxft_000072c9_00000000_7_logit_op_cpp1_ii_aca719f311LogitKernelIfEEviPKT_fPS2__param_1];
ld.param.f32 %f6, [_ZN6caffe267_GLOBAL__N__43_tmpxft_000072c9_00000000_7_logit_op_cpp1_ii_aca719f311LogitKernelIfEEviPKT_fPS2__param_2];
ld.param.u64 %rd9, [_ZN6caffe267_GLOBAL__N__43_tmpxft_000072c9_00000000_7_logit_op_cpp1_ii_aca719f311LogitKernelIfEEviPKT_fPS2__param_3];
mov.u32 %r1, %ntid.x;
mov.u32 %r2, %ctaid.x;
mov.u32 %r3, %tid.x;
mad.lo.s32 %r4, %r1, %r2, %r3;
cvt.u64.u32	%rd14, %r4;
ld.param.s32 %rd2, [_ZN6caffe267_GLOBAL__N__43_tmpxft_000072c9_00000000_7_logit_op_cpp1_ii_aca719f311LogitKernelIfEEviPKT_fPS2__param_0];
setp.ge.u64	%p1, %rd14, %rd2;
@%p1 bra BB1_5;

cvta.to.global.u64 %rd3, %rd9;
cvta.to.global.u64 %rd4, %rd8;
mov.f32 %f7, 0f3F800000;
sub.f32 %f1, %f7, %f6;
mov.u32 %r5, %nctaid.x;
mul.lo.s32 %r6, %r5, %r1;
cvt.u64.u32	%rd5, %r6;

BB1_2:
shl.b64 %rd10, %rd14, 2;
add.s64 %rd11, %rd4, %rd10;
ld.global.f32 %f8, [%rd11];
min.f32 %f9, %f8, %f1;
max.f32 %f10, %f9, %f6;
sub.f32 %f12, %f7, %f10;
div.rn.f32 %f13, %f10, %f12;
setp.lt.f32	%p2, %f13, 0f00800000;
mul.f32 %f14, %f13, 0f4B000000;
selp.f32	%f2, %f14, %f13, %p2;
selp.f32	%f15, 0fC1B80000, 0f00000000, %p2;
mov.b32 %r7, %f2;
add.s32 %r8, %r7, -1059760811;
and.b32 %r9, %r8, -8388608;
sub.s32 %r10, %r7, %r9;
mov.b32 %f16, %r10;
cvt.rn.f32.s32	%f17, %r9;
mov.f32 %f18, 0f34000000;
fma.rn.f32 %f19, %f17, %f18, %f15;
add.f32 %f20, %f16, 0fBF800000;
mov.f32 %f21, 0f3E1039F6;
mov.f32 %f22, 0fBE055027;
fma.rn.f32 %f23, %f22, %f20, %f21;
mov.f32 %f24, 0fBDF8CDCC;
fma.rn.f32 %f25, %f23, %f20, %f24;
mov.f32 %f26, 0f3E0F2955;
fma.rn.f32 %f27, %f25, %f20, %f26;
mov.f32 %f28, 0fBE2AD8B9;
fma.rn.f32 %f29, %f27, %f20, %f28;
mov.f32 %f30, 0f3E4CED0B;
fma.rn.f32 %f31, %f29, %f20, %f30;
mov.f32 %f32, 0fBE7FFF22;
fma.rn.f32 %f33, %f31, %f20, %f32;
mov.f32 %f34, 0f3EAAAA78;
fma.rn.f32 %f35, %f33, %f20, %f34;
mov.f32 %f36, 0fBF000000;
fma.rn.f32 %f37, %f35, %f20, %f36;
mul.f32 %f38, %f20, %f37;
fma.rn.f32 %f39, %f38, %f20, %f20;
mov.f32 %f40, 0f3F317218;
fma.rn.f32 %f43, %f19, %f40, %f39;
setp.lt.u32	%p3, %r7, 2139095040;
@%p3 bra BB1_4;

mov.f32 %f41, 0f7F800000;
fma.rn.f32 %f43, %f2, %f41, %f41;

BB1_4:
setp.eq.f32	%p4, %f2, 0f00000000;
selp.f32	%f42, 0fFF800000, %f43, %p4;
add.s64 %rd13, %rd3, %rd10;
st.global.f32 [%rd13], %f42;
add.s64 %rd14, %rd5, %rd14;
setp.lt.u64	%p5, %rd14, %rd2;
@%p5 bra BB1_2;

BB1_5:
ret;
}




// ===== COMPILED SASS (sm_100) =====

	.target	sm_100

	.elftype	@"ET_EXEC"


//--------------------- .note.nv.tkinfo           --------------------------
	.section	.note.nv.tkinfo,"",@"SHT_NOTE"
	.sectionflags	@"SHF_NOTE_NV_TKINFO"
	.tkinfo
        /*0018*/ 	.word	0x00000002
        /*0030*/ 	.string	""
        /*0030*/ 	.string	"ptxas"
        /*0030*/ 	.string	"Cuda compilation tools, release 13.0, V13.0.88"
        /*0030*/ 	.string	"Build cuda_13.0.r13.0/compiler.36424714_0"
        /*0030*/ 	.string	"-arch sm_100 "



//--------------------- .note.nv.cuinfo           --------------------------
	.section	.note.nv.cuinfo,"",@"SHT_NOTE"
	.sectionflags	@"SHF_NOTE_NV_CUINFO"
        /*0018*/ 	.short	0x0002
        /*001a*/ 	.short	0x003d
        /*001c*/ 	.short	0x0082
	.zero		2


//--------------------- .nv.info                  --------------------------
	.section	.nv.info,"",@"SHT_CUDA_INFO"
	.align	4


	//----- nvinfo : EIATTR_REGCOUNT
	.align		4
        /*0000*/ 	.byte	0x04, 0x2f
        /*0002*/ 	.short	(.L_17 - .L_16)
	.align		4
.L_16:
        /*0004*/ 	.word	index@(_ZN6caffe267_GLOBAL__N__43_tmpxft_000072c9_00000000_7_logit_op_cpp1_ii_aca719f319LogitGradientKernelIfEEviPKT_S4_fPS2_)
        /*0008*/ 	.word	0x00000013


	//----- nvinfo : EIATTR_FRAME_SIZE
	.align		4
.L_17:
        /*000c*/ 	.byte	0x04, 0x11
        /*000e*/ 	.short	(.L_19 - .L_18)
	.align		4
.L_18:
        /*0010*/ 	.word	index@($__internal_1_$__cuda_sm3x_div_rn_noftz_f32_slowpath)
        /*0014*/ 	.word	0x00000000


	//----- nvinfo : EIATTR_FRAME_SIZE
	.align		4
.L_19:
        /*0018*/ 	.byte	0x04, 0x11
        /*001a*/ 	.short	(.L_21 - .L_20)
	.align		4
.L_20:
        /*001c*/ 	.word	index@(_ZN6caffe267_GLOBAL__N__43_tmpxft_000072c9_00000000_7_logit_op_cpp1_ii_aca719f319LogitGradientKernelIfEEviPKT_S4_fPS2_)
        /*0020*/ 	.word	0x00000000


	//----- nvinfo : EIATTR_REGCOUNT
	.align		4
.L_21:
        /*0024*/ 	.byte	0x04, 0x2f
        /*0026*/ 	.short	(.L_23 - .L_22)
	.align		4
.L_22:
        /*0028*/ 	.word	index@(_ZN6caffe267_GLOBAL__N__43_tmpxft_000072c9_00000000_7_logit_op_cpp1_ii_aca719f311LogitKernelIfEEviPKT_fPS2_)
        /*002c*/ 	.word	0x00000016


	//----- nvinfo : EIATTR_FRAME_SIZE
	.align		4
.L_23:
        /*0030*/ 	.byte	0x04, 0x11
        /*0032*/ 	.short	(.L_25 - .L_24)
	.align		4
.L_24:
        /*0034*/ 	.word	index@($__internal_0_$__cuda_sm3x_div_rn_noftz_f32_slowpath)
        /*0038*/ 	.word	0x00000000


	//----- nvinfo : EIATTR_FRAME_SIZE
	.align		4
.L_25:
        /*003c*/ 	.byte	0x04, 0x11
        /*003e*/ 	.short	(.L_27 - .L_26)
	.align		4
.L_26:
        /*0040*/ 	.word	index@(_ZN6caffe267_GLOBAL__N__43_tmpxft_000072c9_00000000_7_logit_op_cpp1_ii_aca719f311LogitKernelIfEEviPKT_fPS2_)
        /*0044*/ 	.word	0x00000000


	//----- nvinfo : EIATTR_MIN_STACK_SIZE
	.align		4
.L_27:
        /*0048*/ 	.byte	0x04, 0x12
        /*004a*/ 	.short	(.L_29 - .L_28)
	.align		4
.L_28:
        /*004c*/ 	.word	index@(_ZN6caffe267_GLOBAL__N__43_tmpxft_000072c9_00000000_7_logit_op_cpp1_ii_aca719f311LogitKernelIfEEviPKT_fPS2_)
        /*0050*/ 	.word	0x00000000


	//----- nvinfo : EIATTR_MIN_STACK_SIZE
	.align		4
.L_29:
        /*0054*/ 	.byte	0x04, 0x12
        /*0056*/ 	.short	(.L_31 - .L_30)
	.align		4
.L_30:
        /*0058*/ 	.word	index@(_ZN6caffe267_GLOBAL__N__43_tmpxft_000072c9_00000000_7_logit_op_cpp1_ii_aca719f319LogitGradientKernelIfEEviPKT_S4_fPS2_)
        /*005c*/ 	.word	0x00000000
.L_31:


//--------------------- .nv.compat                --------------------------
	.section	.nv.compat,"",@"SHT_CUDA_COMPAT_INFO"
	.align	4
        /*0000*/ 	.byte	0x02, 0x09, 0x00, 0x00, 0x02, 0x02, 0x01, 0x00, 0x02, 0x05, 0x05, 0x00, 0x03, 0x07, 0x01, 0x01
        /*0010*/ 	.byte	0x02, 0x03, 0x00, 0x00, 0x02, 0x06, 0x01, 0x00, 0x04, 0x0b, 0x08, 0x00, 0x01, 0x00, 0x00, 0x00
        /*0020*/ 	.byte	0x00, 0x00, 0x00, 0x00


//--------------------- .nv.info._ZN6caffe267_GLOBAL__N__43_tmpxft_000072c9_00000000_7_logit_op_cpp1_ii_aca719f311LogitKernelIfEEviPKT_fPS2_ --------------------------
	.section	.nv.info._ZN6caffe267_GLOBAL__N__43_tmpxft_000072c9_00000000_7_logit_op_cpp1_ii_aca719f311LogitKernelIfEEviPKT_fPS2_,"",@"SHT_CUDA_INFO"
	.sectionflags	@""
	.align	4


	//----- nvinfo : EIATTR_CUDA_API_VERSION
	.align		4
        /*0000*/ 	.byte	0x04, 0x37
        /*0002*/ 	.short	(.L_33 - .L_32)
.L_32:
        /*0004*/ 	.word	0x00000082


	//----- nvinfo : EIATTR_KPARAM_INFO
	.align		4
.L_33:
        /*0008*/ 	.byte	0x04, 0x17
        /*000a*/ 	.short	(.L_35 - .L_34)
.L_34:
        /*000c*/ 	.word	0x00000000
        /*0010*/ 	.short	0x0003
        /*0012*/ 	.short	0x0018
        /*0014*/ 	.byte	0x00, 0xf0, 0x21, 0x00


	//----- nvinfo : EIATTR_KPARAM_INFO
	.align		4
.L_35:
        /*0018*/ 	.byte	0x04, 0x17
        /*001a*/ 	.short	(.L_37 - .L_36)
.L_36:
        /*001c*/ 	.word	0x00000000
        /*0020*/ 	.short	0x0002
        /*0022*/ 	.short	0x0010
        /*0024*/ 	.byte	0x00, 0xf0, 0x11, 0x00


	//----- nvinfo : EIATTR_KPARAM_INFO
	.align		4
.L_37:
        /*0028*/ 	.byte	0x04, 0x17
        /*002a*/ 	.short	(.L_39 - .L_38)
.L_38:
        /*002c*/ 	.word	0x00000000
        /*0030*/ 	.short	0x0001
        /*0032*/ 	.short	0x0008
        /*0034*/ 	.byte	0x00, 0xf0, 0x21, 0x00


	//----- nvinfo : EIATTR_KPARAM_INFO
	.align		4
.L_39:
        /*0038*/ 	.byte	0x04, 0x17
        /*003a*/ 	.short	(.L_41 - .L_40)
.L_40:
        /*003c*/ 	.word	0x00000000
        /*0040*/ 	.short	0x0000
        /*0042*/ 	.short	0x0000
        /*0044*/ 	.byte	0x00, 0xf0, 0x11, 0x00


	//----- nvinfo : EIATTR_SPARSE_MMA_MASK
	.align		4
.L_41:
        /*0048*/ 	.byte	0x03, 0x50
        /*004a*/ 	.short	0x0000


	//----- nvinfo : EIATTR_MAXREG_COUNT
	.align		4
        /*004c*/ 	.byte	0x03, 0x1b
        /*004e*/ 	.short	0x00ff


	//----- nvinfo : EIATTR_MERCURY_ISA_VERSION
	.align		4
        /*0050*/ 	.byte	0x03, 0x5f
        /*0052*/ 	.short	0x0101


	//----- nvinfo : EIATTR_VRC_CTA_INIT_COUNT
	.align		4
        /*0054*/ 	.byte	0x02, 0x4a
	.zero		1
	.zero		1


	//----- nvinfo : EIATTR_EXIT_INSTR_OFFSETS
	.align		4
        /*0058*/ 	.byte	0x04, 0x1c
        /*005a*/ 	.short	(.L_43 - .L_42)


	//   ....[0]....
.L_42:
        /*005c*/ 	.word	0x00000090


	//   ....[1]....
        /*0060*/ 	.word	0x000004c0


	//----- nvinfo : EIATTR_CRS_STACK_SIZE
	.align		4
.L_43:
        /*0064*/ 	.byte	0x04, 0x1e
        /*0066*/ 	.short	(.L_45 - .L_44)
.L_44:
        /*0068*/ 	.word	0x00000000


	//----- nvinfo : EIATTR_CBANK_PARAM_SIZE
	.align		4
.L_45:
        /*006c*/ 	.byte	0x03, 0x19
        /*006e*/ 	.short	0x0020


	//----- nvinfo : EIATTR_PARAM_CBANK
	.align		4
        /*0070*/ 	.byte	0x04, 0x0a
        /*0072*/ 	.short	(.L_47 - .L_46)
	.align		4
.L_46:
        /*0074*/ 	.word	index@(.nv.constant0._ZN6caffe267_GLOBAL__N__43_tmpxft_000072c9_00000000_7_logit_op_cpp1_ii_aca719f311LogitKernelIfEEviPKT_fPS2_)
        /*0078*/ 	.short	0x0380
        /*007a*/ 	.short	0x0020


	//----- nvinfo : EIATTR_SW_WAR
	.align		4
.L_47:
        /*007c*/ 	.byte	0x04, 0x36
        /*007e*/ 	.short	(.L_49 - .L_48)
.L_48:
        /*0080*/ 	.word	0x00000008
.L_49:


//--------------------- .nv.info._ZN6caffe267_GLOBAL__N__43_tmpxft_000072c9_00000000_7_logit_op_cpp1_ii_aca719f319LogitGradientKernelIfEEviPKT_S4_fPS2_ --------------------------
	.section	.nv.info._ZN6caffe267_GLOBAL__N__43_tmpxft_000072c9_00000000_7_logit_op_cpp1_ii_aca719f319LogitGradientKernelIfEEviPKT_S4_fPS2_,"",@"SHT_CUDA_INFO"
	.sectionflags	@""
	.align	4


	//----- nvinfo : EIATTR_CUDA_API_VERSION
	.align		4
        /*0000*/ 	.byte	0x04, 0x37
        /*0002*/ 	.short	(.L_51 - .L_50)
.L_50:
        /*0004*/ 	.word	0x00000082


	//----- nvinfo : EIATTR_KPARAM_INFO
	.align		4
.L_51:
        /*0008*/ 	.byte	0x04, 0x17
        /*000a*/ 	.short	(.L_53 - .L_52)
.L_52:
        /*000c*/ 	.word	0x00000000
        /*0010*/ 	.short	0x0004
        /*0012*/ 	.short	0x0020
        /*0014*/ 	.byte	0x00, 0xf0, 0x21, 0x00


	//----- nvinfo : EIATTR_KPARAM_INFO
	.align		4
.L_53:
        /*0018*/ 	.byte	0x04, 0x17
        /*001a*/ 	.short	(.L_55 - .L_54)
.L_54:
        /*001c*/ 	.word	0x00000000
        /*0020*/ 	.short	0x0003
        /*0022*/ 	.short	0x0018
        /*0024*/ 	.byte	0x00, 0xf0, 0x11, 0x00


	//----- nvinfo : EIATTR_KPARAM_INFO
	.align		4
.L_55:
        /*0028*/ 	.byte	0x04, 0x17
        /*002a*/ 	.short	(.L_57 - .L_56)
.L_56:
        /*002c*/ 	.word	0x00000000
        /*0030*/ 	.short	0x0002
        /*0032*/ 	.short	0x0010
        /*0034*/ 	.byte	0x00, 0xf0, 0x21, 0x00


	//----- nvinfo : EIATTR_KPARAM_INFO
	.align		4
.L_57:
        /*0038*/ 	.byte	0x04, 0x17
        /*003a*/ 	.short	(.L_59 - .L_58)
.L_58:
        /*003c*/ 	.word	0x00000000
        /*0040*/ 	.short	0x0001
        /*0042*/ 	.short	0x0008
        /*0044*/ 	.byte	0x00, 0xf0, 0x21, 0x00


	//----- nvinfo : EIATTR_KPARAM_INFO
	.align		4
.L_59:
        /*0048*/ 	.byte	0x04, 0x17
        /*004a*/ 	.short	(.L_61 - .L_60)
.L_60:
        /*004c*/ 	.word	0x00000000
        /*0050*/ 	.short	0x0000
        /*0052*/ 	.short	0x0000
        /*0054*/ 	.byte	0x00, 0xf0, 0x11, 0x00


	//----- nvinfo : EIATTR_SPARSE_MMA_MASK
	.align		4
.L_61:
        /*0058*/ 	.byte	0x03, 0x50
        /*005a*/ 	.short	0x0000


	//----- nvinfo : EIATTR_MAXREG_COUNT
	.align		4
        /*005c*/ 	.byte	0x03, 0x1b
        /*005e*/ 	.short	0x00ff


	//----- nvinfo : EIATTR_MERCURY_ISA_VERSION
	.align		4
        /*0060*/ 	.byte	0x03, 0x5f
        /*0062*/ 	.short	0x0101


	//----- nvinfo : EIATTR_VRC_CTA_INIT_COUNT
	.align		4
        /*0064*/ 	.byte	0x02, 0x4a
	.zero		1
	.zero		1


	//----- nvinfo : EIATTR_EXIT_INSTR_OFFSETS
	.align		4
        /*0068*/ 	.byte	0x04, 0x1c
        /*006a*/ 	.short	(.L_63 - .L_62)


	//   ....[0]....
.L_62:
        /*006c*/ 	.word	0x00000090


	//   ....[1]....
        /*0070*/ 	.word	0x000004a0


	//----- nvinfo : EIATTR_CRS_STACK_SIZE
	.align		4
.L_63:
        /*0074*/ 	.byte	0x04, 0x1e
        /*0076*/ 	.short	(.L_65 - .L_64)
.L_64:
        /*0078*/ 	.word	0x00000000


	//----- nvinfo : EIATTR_CBANK_PARAM_SIZE
	.align		4
.L_65:
        /*007c*/ 	.byte	0x03, 0x19
        /*007e*/ 	.short	0x0028


	//----- nvinfo : EIATTR_PARAM_CBANK
	.align		4
        /*0080*/ 	.byte	0x04, 0x0a
        /*0082*/ 	.short	(.L_67 - .L_66)
	.align		4
.L_66:
        /*0084*/ 	.word	index@(.nv.constant0._ZN6caffe267_GLOBAL__N__43_tmpxft_000072c9_00000000_7_logit_op_cpp1_ii_aca719f319LogitGradientKernelIfEEviPKT_S4_fPS2_)
        /*0088*/ 	.short	0x0380
        /*008a*/ 	.short	0x0028


	//----- nvinfo : EIATTR_SW_WAR
	.align		4
.L_67:
        /*008c*/ 	.byte	0x04, 0x36
        /*008e*/ 	.short	(.L_69 - .L_68)
.L_68:
        /*0090*/ 	.word	0x00000008
.L_69:


//--------------------- .nv.callgraph             --------------------------
	.section	.nv.callgraph,"",@"SHT_CUDA_CALLGRAPH"
	.align	4
	.sectionentsize	8
	.align		4
        /*0000*/ 	.word	0x00000000
	.align		4
        /*0004*/ 	.word	0xffffffff
	.align		4
        /*0008*/ 	.word	0x00000000
	.align		4
        /*000c*/ 	.word	0xfffffffe
	.align		4
        /*0010*/ 	.word	0x00000000
	.align		4
        /*0014*/ 	.word	0xfffffffd
	.align		4
        /*0018*/ 	.word	0x00000000
	.align		4
        /*001c*/ 	.word	0xfffffffc


//--------------------- .nv.constant4             --------------------------
	.section	.nv.constant4,"a",@progbits
	.align	8
	.align		8
.nv.constant4:
        /*0000*/ 	.dword	_ZTVSt9basic_iosIcSt11char_traitsIcEE
	.align		8
        /*0008*/ 	.dword	_ZTTSo
	.align		8
        /*0010*/ 	.dword	_ZTVSt15basic_streambufIcSt11char_traitsIcEE
	.align		8
        /*0018*/ 	.dword	_ZTVNSt7__cxx1115basic_stringbufIcSt11char_traitsIcESaIcEEE
	.align		8
        /*0020*/ 	.dword	_ZTTNSt7__cxx1119basic_ostringstreamIcSt11char_traitsIcESaIcEEE
	.align		8
        /*0028*/ 	.dword	_ZTVN10__cxxabiv119__pointer_type_infoE
	.align		8
        /*0030*/ 	.dword	_ZTVN10__cxxabiv120__function_type_infoE
	.align		8
        /*0038*/ 	.dword	_ZTVN10__cxxabiv117__class_type_infoE
	.align		8
        /*0040*/ 	.dword	_ZTVN10__cxxabiv120__si_class_type_infoE
	.align		8
        /*0048*/ 	.dword	_ZTVSt9exception
	.align		8
        /*0050*/ 	.dword	_ZTVN3c105ErrorE
	.align		8
        /*0058*/ 	.dword	_ZTVN3c1020intrusive_ptr_targetE
	.align		8
        /*0060*/ 	.dword	_ZTVN3c1011StorageImplE
	.align		8
        /*0068*/ 	.dword	_ZTVN6caffe28OperatorINS_11CUDAContextEEE
	.align		8
        /*0070*/ 	.dword	_ZTVN6caffe215LogitGradientOpIfNS_11CUDAContextEEE
	.align		8
        /*0078*/ 	.dword	_ZTVN6caffe226UnaryElementwiseWithArgsOpINS_11TensorTypesIJfEEENS_11CUDAContextENS_12LogitFunctorIS3_EENS_15SameTypeAsInputEEE


//--------------------- .text._ZN6caffe267_GLOBAL__N__43_tmpxft_000072c9_00000000_7_logit_op_cpp1_ii_aca719f311LogitKernelIfEEviPKT_fPS2_ --------------------------
	.section	.text._ZN6caffe267_GLOBAL__N__43_tmpxft_000072c9_00000000_7_logit_op_cpp1_ii_aca719f311LogitKernelIfEEviPKT_fPS2_,"ax",@progbits
	.align	128
        .global         _ZN6caffe267_GLOBAL__N__43_tmpxft_000072c9_00000000_7_logit_op_cpp1_ii_aca719f311LogitKernelIfEEviPKT_fPS2_
        .type           _ZN6caffe267_GLOBAL__N__43_tmpxft_000072c9_00000000_7_logit_op_cpp1_ii_aca719f311LogitKernelIfEEviPKT_fPS2_,@function
        .size           _ZN6caffe267_GLOBAL__N__43_tmpxft_000072c9_00000000_7_logit_op_cpp1_ii_aca719f311LogitKernelIfEEviPKT_fPS2_,(.L_x_34 - _ZN6caffe267_GLOBAL__N__43_tmpxft_000072c9_00000000_7_logit_op_cpp1_ii_aca719f311LogitKernelIfEEviPKT_fPS2_)
        .other          _ZN6caffe267_GLOBAL__N__43_tmpxft_000072c9_00000000_7_logit_op_cpp1_ii_aca719f311LogitKernelIfEEviPKT_fPS2_,@"STO_CUDA_ENTRY STV_DEFAULT"
_ZN6caffe267_GLOBAL__N__43_tmpxft_000072c9_00000000_7_logit_op_cpp1_ii_aca719f311LogitKernelIfEEviPKT_fPS2_:
.text._ZN6caffe267_GLOBAL__N__43_tmpxft_000072c9_00000000_7_logit_op_cpp1_ii_aca719f311LogitKernelIfEEviPKT_fPS2_:
[----:B------:R-:W-:Y:S01]  /*0000*/  LDC R1, c[0x0][0x37c] ;  /* 0x0000df00ff017b82 */ /* 0x000fe20000000800 */
[----:B------:R-:W0:Y:S01]  /*0010*/  S2R R5, SR_CTAID.X ;  /* 0x0000000000057919 */ /* 0x000e220000002500 */
[----:B------:R-:W0:Y:S01]  /*0020*/  LDCU UR4, c[0x0][0x360] ;  /* 0x00006c00ff0477ac */ /* 0x000e220008000800 */
[----:B------:R-:W0:Y:S01]  /*0030*/  S2R R0, SR_TID.X ;  /* 0x0000000000007919 */ /* 0x000e220000002100 */
[----:B------:R-:W1:Y:S02]  /*0040*/  LDCU UR5, c[0x0][0x380] ;  /* 0x00007000ff0577ac */ /* 0x000e640008000800 */
[----:B-1----:R-:W-:Y:S01]  /*0050*/  USHF.R.S32.HI UR8, URZ, 0x1f, UR5 ;  /* 0x0000001fff087899 */ /* 0x002fe20008011405 */
[----:B0-----:R-:W-:-:S05]  /*0060*/  IMAD R5, R5, UR4, R0 ;  /* 0x0000000405057c24 */ /* 0x001fca000f8e0200 */
[----:B------:R-:W-:-:S04]  /*0070*/  ISETP.GE.U32.AND P0, PT, R5, UR5, PT ;  /* 0x0000000505007c0c */ /* 0x000fc8000bf06070 */
[----:B------:R-:W-:-:S13]  /*0080*/  ISETP.GE.U32.AND.EX P0, PT, RZ, UR8, PT, P0 ;  /* 0x00000008ff007c0c */ /* 0x000fda000bf06100 */
[----:B------:R-:W-:Y:S05]  /*0090*/  @P0 EXIT ;  /* 0x000000000000094d */ /* 0x000fea0003800000 */
[----:B------:R-:W0:Y:S01]  /*00a0*/  LDC R4, c[0x0][0x390] ;  /* 0x0000e400ff047b82 */ /* 0x000e220000000800 */
[----:B------:R-:W1:Y:S01]  /*00b0*/  LDCU UR5, c[0x0][0x370] ;  /* 0x00006e00ff0577ac */ /* 0x000e620008000800 */
[----:B------:R-:W-:Y:S01]  /*00c0*/  IMAD.MOV.U32 R2, RZ, RZ, RZ ;  /* 0x000000ffff027224 */ /* 0x000fe200078e00ff */
[----:B------:R-:W2:Y:S01]  /*00d0*/  LDCU.64 UR6, c[0x0][0x358] ;  /* 0x00006b00ff0677ac */ /* 0x000ea20008000a00 */
[----:B------:R-:W3:Y:S01]  /*00e0*/  LDCU UR9, c[0x0][0x390] ;  /* 0x00007200ff0977ac */ /* 0x000ee20008000800 */
[----:B------:R-:W4:Y:S01]  /*00f0*/  LDCU UR14, c[0x0][0x380] ;  /* 0x00007000ff0e77ac */ /* 0x000f220008000800 */
[----:B------:R-:W0:Y:S01]  /*0100*/  LDCU.64 UR10, c[0x0][0x388] ;  /* 0x00007100ff0a77ac */ /* 0x000e220008000a00 */
[----:B------:R-:W0:Y:S02]  /*0110*/  LDCU.64 UR12, c[0x0][0x398] ;  /* 0x00007300ff0c77ac */ /* 0x000e240008000a00 */
[----:B0-----:R-:W-:Y:S01]  /*0120*/  FADD R4, -R4, 1 ;  /* 0x3f80000004047421 */ /* 0x001fe20000000100 */
[----:B-1234-:R-:W-:-:S12]  /*0130*/  UIMAD UR4, UR4, UR5, URZ ;  /* 0x00000005040472a4 */ /* 0x01efd8000f8e02ff */
.L_x_2:
[C---:B------:R-:W-:Y:S01]  /*0140*/  IMAD.SHL.U32 R6, R5.reuse, 0x4, RZ ;  /* 0x0000000405067824 */ /* 0x040fe200078e00ff */
[----:B------:R-:W-:-:S04]  /*0150*/  SHF.L.U64.HI R11, R5, 0x2, R2 ;  /* 0x00000002050b7819 */ /* 0x000fc80000010202 */
[----:B------:R-:W-:-:S04]  /*0160*/  IADD3 R8, P0, PT, R6, UR10, RZ ;  /* 0x0000000a06087c10 */ /* 0x000fc8000ff1e0ff */
[----:B------:R-:W-:-:S06]  /*0170*/  IADD3.X R9, PT, PT, R11, UR11, RZ, P0, !PT ;  /* 0x0000000b0b097c10 */ /* 0x000fcc00087fe4ff */
[----:B------:R-:W2:Y:S01]  /*0180*/  LDG.E R9, desc[UR6][R8.64] ;  /* 0x0000000608097981 */ /* 0x000ea2000c1e1900 */
[----:B------:R-:W-:Y:S01]  /*0190*/  BSSY.RECONVERGENT B0, `(.L_x_0) ;  /* 0x000000f000007945 */ /* 0x000fe20003800200 */
[----:B--2---:R-:W-:-:S04]  /*01a0*/  FMNMX R0, R4, R9, PT ;  /* 0x0000000904007209 */ /* 0x004fc80003800000 */
[----:B------:R-:W-:-:S05]  /*01b0*/  FMNMX R0, R0, UR9, !PT ;  /* 0x0000000900007c09 */ /* 0x000fca000f800000 */
[----:B------:R-:W-:-:S04]  /*01c0*/  FADD R13, -R0, 1 ;  /* 0x3f800000000d7421 */ /* 0x000fc80000000100 */
[----:B------:R-:W0:Y:S08]  /*01d0*/  MUFU.RCP R3, R13 ;  /* 0x0000000d00037308 */ /* 0x000e300000001000 */
[----:B------:R-:W1:Y:S01]  /*01e0*/  FCHK P0, R0, R13 ;  /* 0x0000000d00007302 */ /* 0x000e620000000000 */
[----:B0-----:R-:W-:-:S04]  /*01f0*/  FFMA R10, -R13, R3, 1 ;  /* 0x3f8000000d0a7423 */ /* 0x001fc80000000103 */
[----:B------:R-:W-:-:S04]  /*0200*/  FFMA R3, R3, R10, R3 ;  /* 0x0000000a03037223 */ /* 0x000fc80000000003 */
[----:B------:R-:W-:-:S04]  /*0210*/  FFMA R10, R0, R3, RZ ;  /* 0x00000003000a7223 */ /* 0x000fc800000000ff */
[----:B------:R-:W-:-:S04]  /*0220*/  FFMA R7, -R13, R10, R0 ;  /* 0x0000000a0d077223 */ /* 0x000fc80000000100 */
[----:B------:R-:W-:Y:S01]  /*0230*/  FFMA R3, R3, R7, R10 ;  /* 0x0000000703037223 */ /* 0x000fe2000000000a */
[----:B-1----:R-:W-:Y:S06]  /*0240*/  @!P0 BRA `(.L_x_1) ;  /* 0x00000000000c8947 */ /* 0x002fec0003800000 */
[----:B------:R-:W-:-:S07]  /*0250*/  MOV R8, 0x270 ;  /* 0x0000027000087802 */ /* 0x000fce0000000f00 */
[----:B------:R-:W-:Y:S05]  /*0260*/  CALL.REL.NOINC `($__internal_0_$__cuda_sm3x_div_rn_noftz_f32_slowpath) ;  /* 0x0000000000987944 */ /* 0x000fea0003c00000 */
[----:B------:R-:W-:-:S07]  /*0270*/  IMAD.MOV.U32 R3, RZ, RZ, R0 ;  /* 0x000000ffff037224 */ /* 0x000fce00078e0000 */
.L_x_1:
[----:B------:R-:W-:Y:S05]  /*0280*/  BSYNC.RECONVERGENT B0 ;  /* 0x0000000000007941 */ /* 0x000fea0003800200 */
.L_x_0:
[----:B------:R-:W-:Y:S01]  /*0290*/  IMAD.MOV.U32 R10, RZ, RZ, R3 ;  /* 0x000000ffff0a7224 */ /* 0x000fe200078e0003 */
[----:B------:R-:W-:Y:S01]  /*02a0*/  IADD3 R6, P2, PT, R6, UR12, RZ ;  /* 0x0000000c06067c10 */ /* 0x000fe2000ff5e0ff */
[----:B------:R-:W-:-:S03]  /*02b0*/  IMAD.MOV.U32 R8, RZ, RZ, 0x3e055027 ;  /* 0x3e055027ff087424 */ /* 0x000fc600078e00ff */
[----:B------:R-:W-:-:S13]  /*02c0*/  FSETP.GEU.AND P0, PT, R10, 1.175494350822287508e-38, PT ;  /* 0x008000000a00780b */ /* 0x000fda0003f0e000 */
[----:B------:R-:W-:-:S04]  /*02d0*/  @!P0 FMUL R10, R10, 8388608 ;  /* 0x4b0000000a0a8820 */ /* 0x000fc80000400000 */
[C---:B------:R-:W-:Y:S01]  /*02e0*/  VIADD R0, R10.reuse, 0xc0d55555 ;  /* 0xc0d555550a007836 */ /* 0x040fe20000000000 */
[----:B------:R-:W-:-:S04]  /*02f0*/  ISETP.GE.U32.AND P1, PT, R10, 0x7f800000, PT ;  /* 0x7f8000000a00780c */ /* 0x000fc80003f26070 */
[----:B------:R-:W-:-:S05]  /*0300*/  LOP3.LUT R3, R0, 0xff800000, RZ, 0xc0, !PT ;  /* 0xff80000000037812 */ /* 0x000fca00078ec0ff */
[----:B------:R-:W-:Y:S01]  /*0310*/  IMAD.IADD R0, R10, 0x1, -R3 ;  /* 0x000000010a007824 */ /* 0x000fe200078e0a03 */
[----:B------:R-:W-:-:S03]  /*0320*/  I2FP.F32.S32 R3, R3 ;  /* 0x0000000300037245 */ /* 0x000fc60000201400 */
[----:B------:R-:W-:-:S04]  /*0330*/  FADD R7, R0, -1 ;  /* 0xbf80000000077421 */ /* 0x000fc80000000000 */
[----:B------:R-:W-:-:S04]  /*0340*/  FFMA R0, R7, -R8, 0.14084610342979431152 ;  /* 0x3e1039f607007423 */ /* 0x000fc80000000808 */
[----:B------:R-:W-:-:S04]  /*0350*/  FFMA R0, R7, R0, -0.12148627638816833496 ;  /* 0xbdf8cdcc07007423 */ /* 0x000fc80000000000 */
[----:B------:R-:W-:-:S04]  /*0360*/  FFMA R0, R7, R0, 0.13980610668659210205 ;  /* 0x3e0f295507007423 */ /* 0x000fc80000000000 */
[----:B------:R-:W-:-:S04]  /*0370*/  FFMA R0, R7, R0, -0.16684235632419586182 ;  /* 0xbe2ad8b907007423 */ /* 0x000fc80000000000 */
[----:B------:R-:W-:-:S04]  /*0380*/  FFMA R0, R7, R0, 0.20012299716472625732 ;  /* 0x3e4ced0b07007423 */ /* 0x000fc80000000000 */
[----:B------:R-:W-:-:S04]  /*0390*/  FFMA R0, R7, R0, -0.24999669194221496582 ;  /* 0xbe7fff2207007423 */ /* 0x000fc80000000000 */
[----:B------:R-:W-:-:S04]  /*03a0*/  FFMA R0, R7, R0, 0.33333182334899902344 ;  /* 0x3eaaaa7807007423 */ /* 0x000fc80000000000 */
[C---:B------:R-:W-:Y:S01]  /*03b0*/  FFMA R8, R7.reuse, R0, -0.5 ;  /* 0xbf00000007087423 */ /* 0x040fe20000000000 */
[----:B------:R-:W-:Y:S02]  /*03c0*/  FSEL R0, RZ, -23, P0 ;  /* 0xc1b80000ff007808 */ /* 0x000fe40000000000 */
[----:B------:R-:W-:Y:S01]  /*03d0*/  FSETP.NEU.AND P0, PT, R10, RZ, PT ;  /* 0x000000ff0a00720b */ /* 0x000fe20003f0d000 */
[----:B------:R-:W-:Y:S02]  /*03e0*/  FMUL R8, R7, R8 ;  /* 0x0000000807087220 */ /* 0x000fe40000400000 */
[----:B------:R-:W-:Y:S01]  /*03f0*/  FFMA R0, R3, 1.1920928955078125e-07, R0 ;  /* 0x3400000003007823 */ /* 0x000fe20000000000 */
[----:B------:R-:W-:Y:S02]  /*0400*/  @P1 IMAD.MOV.U32 R3, RZ, RZ, 0x7f800000 ;  /* 0x7f800000ff031424 */ /* 0x000fe400078e00ff */
[----:B------:R-:W-:-:S04]  /*0410*/  FFMA R7, R7, R8, R7 ;  /* 0x0000000807077223 */ /* 0x000fc80000000007 */
[----:B------:R-:W-:Y:S01]  /*0420*/  FFMA R0, R0, 0.69314718246459960938, R7 ;  /* 0x3f31721800007823 */ /* 0x000fe20000000007 */
[----:B------:R-:W-:Y:S01]  /*0430*/  @P1 FFMA R0, R10, R3, +INF ;  /* 0x7f8000000a001423 */ /* 0x000fe20000000003 */
[----:B------:R-:W-:-:S04]  /*0440*/  IADD3.X R7, PT, PT, R11, UR13, RZ, P2, !PT ;  /* 0x0000000d0b077c10 */ /* 0x000fc800097fe4ff */
[----:B------:R-:W-:Y:S02]  /*0450*/  FSEL R3, R0, -INF , P0 ;  /* 0xff80000000037808 */ /* 0x000fe40000000000 */
[----:B------:R-:W-:-:S03]  /*0460*/  IADD3 R5, P0, PT, R5, UR4, RZ ;  /* 0x0000000405057c10 */ /* 0x000fc6000ff1e0ff */
[----:B------:R0:W-:Y:S02]  /*0470*/  STG.E desc[UR6][R6.64], R3 ;  /* 0x0000000306007986 */ /* 0x0001e4000c101906 */
[----:B------:R-:W-:Y:S01]  /*0480*/  IMAD.X R2, RZ, RZ, R2, P0 ;  /* 0x000000ffff027224 */ /* 0x000fe200000e0602 */
[----:B------:R-:W-:-:S04]  /*0490*/  ISETP.GE.U32.AND P0, PT, R5, UR14, PT ;  /* 0x0000000e05007c0c */ /* 0x000fc8000bf06070 */
[----:B------:R-:W-:-:S13]  /*04a0*/  ISETP.GE.U32.AND.EX P0, PT, R2, UR8, PT, P0 ;  /* 0x0000000802007c0c */ /* 0x000fda000bf06100 */
[----:B0-----:R-:W-:Y:S05]  /*04b0*/  @!P0 BRA `(.L_x_2) ;  /* 0xfffffffc00208947 */ /* 0x001fea000383ffff */
[----:B------:R-:W-:Y:S05]  /*04c0*/  EXIT ;  /* 0x000000000000794d */ /* 0x000fea0003800000 */
        .weak           $__internal_0_$__cuda_sm3x_div_rn_noftz_f32_slowpath
        .type           $__internal_0_$__cuda_sm3x_div_rn_noftz_f32_slowpath,@function
        .size           $__internal_0_$__cuda_sm3x_div_rn_noftz_f32_slowpath,(.L_x_34 - $__internal_0_$__cuda_sm3x_div_rn_noftz_f32_slowpath)
$__internal_0_$__cuda_sm3x_div_rn_noftz_f32_slowpath:
[----:B------:R-:W-:Y:S01]  /*04d0*/  SHF.R.U32.HI R9, RZ, 0x17, R13 ;  /* 0x00000017ff097819 */ /* 0x000fe2000001160d */
[----:B------:R-:W-:Y:S01]  /*04e0*/  BSSY.RECONVERGENT B1, `(.L_x_3) ;  /* 0x0000064000017945 */ /* 0x000fe20003800200 */
[--C-:B------:R-:W-:Y:S01]  /*04f0*/  SHF.R.U32.HI R3, RZ, 0x17, R0.reuse ;  /* 0x00000017ff037819 */ /* 0x100fe20000011600 */
[----:B------:R-:W-:Y:S01]  /*0500*/  IMAD.MOV.U32 R10, RZ, RZ, R0 ;  /* 0x000000ffff0a7224 */ /* 0x000fe200078e0000 */
[----:B------:R-:W-:Y:S02]  /*0510*/  LOP3.LUT R9, R9, 0xff, RZ, 0xc0, !PT ;  /* 0x000000ff09097812 */ /* 0x000fe400078ec0ff */
[----:B------:R-:W-:-:S03]  /*0520*/  LOP3.LUT R14, R3, 0xff, RZ, 0xc0, !PT ;  /* 0x000000ff030e7812 */ /* 0x000fc600078ec0ff */
[----:B------:R-:W-:Y:S02]  /*0530*/  VIADD R15, R9, 0xffffffff ;  /* 0xffffffff090f7836 */ /* 0x000fe40000000000 */
[----:B------:R-:W-:-:S03]  /*0540*/  VIADD R12, R14, 0xffffffff ;  /* 0xffffffff0e0c7836 */ /* 0x000fc60000000000 */
[----:B------:R-:W-:-:S04]  /*0550*/  ISETP.GT.U32.AND P0, PT, R15, 0xfd, PT ;  /* 0x000000fd0f00780c */ /* 0x000fc80003f04070 */
[----:B------:R-:W-:-:S13]  /*0560*/  ISETP.GT.U32.OR P0, PT, R12, 0xfd, P0 ;  /* 0x000000fd0c00780c */ /* 0x000fda0000704470 */
[----:B------:R-:W-:Y:S01]  /*0570*/  @!P0 IMAD.MOV.U32 R7, RZ, RZ, RZ ;  /* 0x000000ffff078224 */ /* 0x000fe200078e00ff */
[----:B------:R-:W-:Y:S06]  /*0580*/  @!P0 BRA `(.L_x_4) ;  /* 0x0000000000608947 */ /* 0x000fec0003800000 */
[----:B------:R-:W-:Y:S01]  /*0590*/  FSETP.GTU.FTZ.AND P0, PT, |R0|, +INF , PT ;  /* 0x7f8000000000780b */ /* 0x000fe20003f1c200 */
[----:B------:R-:W-:Y:S01]  /*05a0*/  IMAD.MOV.U32 R3, RZ, RZ, R13 ;  /* 0x000000ffff037224 */ /* 0x000fe200078e000d */
[----:B------:R-:W-:-:S04]  /*05b0*/  FSETP.GTU.FTZ.AND P1, PT, |R13|, +INF , PT ;  /* 0x7f8000000d00780b */ /* 0x000fc80003f3c200 */
[----:B------:R-:W-:-:S13]  /*05c0*/  PLOP3.LUT P0, PT, P0, P1, PT, 0xf8, 0x8f ;  /* 0x00000000008f781c */ /* 0x000fda0000703f70 */
[----:B------:R-:W-:Y:S05]  /*05d0*/  @P0 BRA `(.L_x_5) ;  /* 0x00000004004c0947 */ /* 0x000fea0003800000 */
[----:B------:R-:W-:-:S13]  /*05e0*/  LOP3.LUT P0, RZ, R13, 0x7fffffff, R10, 0xc8, !PT ;  /* 0x7fffffff0dff7812 */ /* 0x000fda000780c80a */
[----:B------:R-:W-:Y:S05]  /*05f0*/  @!P0 BRA `(.L_x_6) ;  /* 0x00000004003c8947 */ /* 0x000fea0003800000 */
[C---:B------:R-:W-:Y:S02]  /*0600*/  FSETP.NEU.FTZ.AND P2, PT, |R0|.reuse, +INF , PT ;  /* 0x7f8000000000780b */ /* 0x040fe40003f5d200 */
[----:B------:R-:W-:Y:S02]  /*0610*/  FSETP.NEU.FTZ.AND P1, PT, |R3|, +INF , PT ;  /* 0x7f8000000300780b */ /* 0x000fe40003f3d200 */
[----:B------:R-:W-:-:S11]  /*0620*/  FSETP.NEU.FTZ.AND P0, PT, |R0|, +INF , PT ;  /* 0x7f8000000000780b */ /* 0x000fd60003f1d200 */
[----:B------:R-:W-:Y:S05]  /*0630*/  @!P1 BRA !P2, `(.L_x_6) ;  /* 0x00000004002c9947 */ /* 0x000fea0005000000 */
[----:B------:R-:W-:-:S04]  /*0640*/  LOP3.LUT P2, RZ, R10, 0x7fffffff, RZ, 0xc0, !PT ;  /* 0x7fffffff0aff7812 */ /* 0x000fc8000784c0ff */
[----:B------:R-:W-:-:S13]  /*0650*/  PLOP3.LUT P1, PT, P1, P2, PT, 0x2f, 0xf2 ;  /* 0x0000000000f2781c */ /* 0x000fda0000f24577 */
[----:B------:R-:W-:Y:S05]  /*0660*/  @P1 BRA `(.L_x_7) ;  /* 0x0000000400181947 */ /* 0x000fea0003800000 */
[----:B------:R-:W-:-:S04]  /*0670*/  LOP3.LUT P1, RZ, R13, 0x7fffffff, RZ, 0xc0, !PT ;  /* 0x7fffffff0dff7812 */ /* 0x000fc8000782c0ff */
[----:B------:R-:W-:-:S13]  /*0680*/  PLOP3.LUT P0, PT, P0, P1, PT, 0x2f, 0xf2 ;  /* 0x0000000000f2781c */ /* 0x000fda0000702577 */
[----:B------:R-:W-:Y:S05]  /*0690*/  @P0 BRA `(.L_x_8) ;  /* 0x0000000400000947 */ /* 0x000fea0003800000 */
[----:B------:R-:W-:Y:S02]  /*06a0*/  ISETP.GE.AND P0, PT, R12, RZ, PT ;  /* 0x000000ff0c00720c */ /* 0x000fe40003f06270 */
[----:B------:R-:W-:-:S11]  /*06b0*/  ISETP.GE.AND P1, PT, R15, RZ, PT ;  /* 0x000000ff0f00720c */ /* 0x000fd60003f26270 */
[----:B------:R-:W-:Y:S02]  /*06c0*/  @P0 IMAD.MOV.U32 R7, RZ, RZ, RZ ;  /* 0x000000ffff070224 */ /* 0x000fe400078e00ff */
[----:B------:R-:W-:Y:S01]  /*06d0*/  @!P0 FFMA R10, R0, 1.84467440737095516160e+19, RZ ;  /* 0x5f800000000a8823 */ /* 0x000fe200000000ff */
[----:B------:R-:W-:Y:S02]  /*06e0*/  @!P0 IMAD.MOV.U32 R7, RZ, RZ, -0x40 ;  /* 0xffffffc0ff078424 */ /* 0x000fe400078e00ff */
[----:B------:R-:W-:Y:S02]  /*06f0*/  @!P1 FFMA R13, R3, 1.84467440737095516160e+19, RZ ;  /* 0x5f800000030d9823 */ /* 0x000fe400000000ff */
[----:B------:R-:W-:-:S07]  /*0700*/  @!P1 VIADD R7, R7, 0x40 ;  /* 0x0000004007079836 */ /* 0x000fce0000000000 */
.L_x_4:
[----:B------:R-:W-:Y:S01]  /*0710*/  LEA R0, R9, 0xc0800000, 0x17 ;  /* 0xc080000009007811 */ /* 0x000fe200078eb8ff */
[----:B------:R-:W-:Y:S01]  /*0720*/  VIADD R3, R14, 0xffffff81 ;  /* 0xffffff810e037836 */ /* 0x000fe20000000000 */
[----:B------:R-:W-:Y:S03]  /*0730*/  BSSY.RECONVERGENT B2, `(.L_x_9) ;  /* 0x0000035000027945 */ /* 0x000fe60003800200 */
[----:B------:R-:W-:Y:S02]  /*0740*/  IMAD.IADD R13, R13, 0x1, -R0 ;  /* 0x000000010d0d7824 */ /* 0x000fe400078e0a00 */
[----:B------:R-:W-:Y:S02]  /*0750*/  IMAD R0, R3, -0x800000, R10 ;  /* 0xff80000003007824 */ /* 0x000fe400078e020a */
[----:B------:R-:W0:Y:S01]  /*0760*/  MUFU.RCP R12, R13 ;  /* 0x0000000d000c7308 */ /* 0x000e220000001000 */
[----:B------:R-:W-:-:S04]  /*0770*/  FADD.FTZ R15, -R13, -RZ ;  /* 0x800000ff0d0f7221 */ /* 0x000fc80000010100 */
[----:B0-----:R-:W-:-:S04]  /*0780*/  FFMA R17, R12, R15, 1 ;  /* 0x3f8000000c117423 */ /* 0x001fc8000000000f */
[----:B------:R-:W-:-:S04]  /*0790*/  FFMA R19, R12, R17, R12 ;  /* 0x000000110c137223 */ /* 0x000fc8000000000c */
[----:B------:R-:W-:-:S04]  /*07a0*/  FFMA R10, R0, R19, RZ ;  /* 0x00000013000a7223 */ /* 0x000fc800000000ff */
[----:B------:R-:W-:-:S04]  /*07b0*/  FFMA R17, R15, R10, R0 ;  /* 0x0000000a0f117223 */ /* 0x000fc80000000000 */
[----:B------:R-:W-:Y:S01]  /*07c0*/  FFMA R12, R19, R17, R10 ;  /* 0x00000011130c7223 */ /* 0x000fe2000000000a */
[----:B------:R-:W-:-:S03]  /*07d0*/  IADD3 R10, PT, PT, R3, 0x7f, -R9 ;  /* 0x0000007f030a7810 */ /* 0x000fc60007ffe809 */
[----:B------:R-:W-:Y:S02]  /*07e0*/  FFMA R15, R15, R12, R0 ;  /* 0x0000000c0f0f7223 */ /* 0x000fe40000000000 */
[----:B------:R-:W-:Y:S02]  /*07f0*/  IMAD.IADD R10, R10, 0x1, R7 ;  /* 0x000000010a0a7824 */ /* 0x000fe400078e0207 */
[----:B------:R-:W-:-:S05]  /*0800*/  FFMA R0, R19, R15, R12 ;  /* 0x0000000f13007223 */ /* 0x000fca000000000c */
[----:B------:R-:W-:-:S04]  /*0810*/  SHF.R.U32.HI R3, RZ, 0x17, R0 ;  /* 0x00000017ff037819 */ /* 0x000fc80000011600 */
[----:B------:R-:W-:-:S05]  /*0820*/  LOP3.LUT R3, R3, 0xff, RZ, 0xc0, !PT ;  /* 0x000000ff03037812 */ /* 0x000fca00078ec0ff */
[----:B------:R-:W-:-:S04]  /*0830*/  IMAD.IADD R9, R3, 0x1, R10 ;  /* 0x0000000103097824 */ /* 0x000fc800078e020a */
[----:B------:R-:W-:-:S05]  /*0840*/  VIADD R3, R9, 0xffffffff ;  /* 0xffffffff09037836 */ /* 0x000fca0000000000 */
[----:B------:R-:W-:-:S13]  /*0850*/  ISETP.GE.U32.AND P0, PT, R3, 0xfe, PT ;  /* 0x000000fe0300780c */ /* 0x000fda0003f06070 */
[----:B------:R-:W-:Y:S05]  /*0860*/  @!P0 BRA `(.L_x_10) ;  /* 0x0000000000808947 */ /* 0x000fea0003800000 */
[----:B------:R-:W-:-:S13]  /*0870*/  ISETP.GT.AND P0, PT, R9, 0xfe, PT ;  /* 0x000000fe0900780c */ /* 0x000fda0003f04270 */
[----:B------:R-:W-:Y:S05]  /*0880*/  @P0 BRA `(.L_x_11) ;  /* 0x00000000006c0947 */ /* 0x000fea0003800000 */
[----:B------:R-:W-:-:S13]  /*0890*/  ISETP.GE.AND P0, PT, R9, 0x1, PT ;  /* 0x000000010900780c */ /* 0x000fda0003f06270 */
[----:B------:R-:W-:Y:S05]  /*08a0*/  @P0 BRA `(.L_x_12) ;  /* 0x0000000000740947 */ /* 0x000fea0003800000 */
[----:B------:R-:W-:Y:S02]  /*08b0*/  ISETP.GE.AND P0, PT, R9, -0x18, PT ;  /* 0xffffffe80900780c */ /* 0x000fe40003f06270 */
[----:B------:R-:W-:-:S11]  /*08c0*/  LOP3.LUT R0, R0, 0x80000000, RZ, 0xc0, !PT ;  /* 0x8000000000007812 */ /* 0x000fd600078ec0ff */
[----:B------:R-:W-:Y:S05]  /*08d0*/  @!P0 BRA `(.L_x_12) ;  /* 0x0000000000688947 */ /* 0x000fea0003800000 */
[CCC-:B------:R-:W-:Y:S01]  /*08e0*/  FFMA.RZ R3, R19.reuse, R15.reuse, R12.reuse ;  /* 0x0000000f13037223 */ /* 0x1c0fe2000000c00c */
[-CC-:B------:R-:W-:Y:S01]  /*08f0*/  FFMA.RM R10, R19, R15.reuse, R12.reuse ;  /* 0x0000000f130a7223 */ /* 0x180fe2000000400c */
[C---:B------:R-:W-:Y:S02]  /*0900*/  ISETP.NE.AND P2, PT, R9.reuse, RZ, PT ;  /* 0x000000ff0900720c */ /* 0x040fe40003f45270 */
[----:B------:R-:W-:Y:S02]  /*0910*/  ISETP.NE.AND P1, PT, R9, RZ, PT ;  /* 0x000000ff0900720c */ /* 0x000fe40003f25270 */
[----:B------:R-:W-:Y:S01]  /*0920*/  LOP3.LUT R7, R3, 0x7fffff, RZ, 0xc0, !PT ;  /* 0x007fffff03077812 */ /* 0x000fe200078ec0ff */
[----:B------:R-:W-:Y:S01]  /*0930*/  FFMA.RP R3, R19, R15, R12 ;  /* 0x0000000f13037223 */ /* 0x000fe2000000800c */
[----:B------:R-:W-:Y:S02]  /*0940*/  VIADD R12, R9, 0x20 ;  /* 0x00000020090c7836 */ /* 0x000fe40000000000 */
[----:B------:R-:W-:Y:S01]  /*0950*/  LOP3.LUT R7, R7, 0x800000, RZ, 0xfc, !PT ;  /* 0x0080000007077812 */ /* 0x000fe200078efcff */
[----:B------:R-:W-:Y:S01]  /*0960*/  IMAD.MOV R9, RZ, RZ, -R9 ;  /* 0x000000ffff097224 */ /* 0x000fe200078e0a09 */
[----:B------:R-:W-:-:S02]  /*0970*/  FSETP.NEU.FTZ.AND P0, PT, R3, R10, PT ;  /* 0x0000000a0300720b */ /* 0x000fc40003f1d000 */
[----:B------:R-:W-:Y:S02]  /*0980*/  SHF.L.U32 R12, R7, R12, RZ ;  /* 0x0000000c070c7219 */ /* 0x000fe400000006ff */
[----:B------:R-:W-:Y:S02]  /*0990*/  SEL R10, R9, RZ, P2 ;  /* 0x000000ff090a7207 */ /* 0x000fe40001000000 */
[----:B------:R-:W-:Y:S02]  /*09a0*/  ISETP.NE.AND P1, PT, R12, RZ, P1 ;  /* 0x000000ff0c00720c */ /* 0x000fe40000f25270 */
[----:B------:R-:W-:Y:S02]  /*09b0*/  SHF.R.U32.HI R10, RZ, R10, R7 ;  /* 0x0000000aff0a7219 */ /* 0x000fe40000011607 */
[----:B------:R-:W-:Y:S02]  /*09c0*/  PLOP3.LUT P0, PT, P0, P1, PT, 0xf8, 0x8f ;  /* 0x00000000008f781c */ /* 0x000fe40000703f70 */
[----:B------:R-:W-:-:S02]  /*09d0*/  SHF.R.U32.HI R12, RZ, 0x1, R10 ;  /* 0x00000001ff0c7819 */ /* 0x000fc4000001160a */
[----:B------:R-:W-:-:S04]  /*09e0*/  SEL R3, RZ, 0x1, !P0 ;  /* 0x00000001ff037807 */ /* 0x000fc80004000000 */
[----:B------:R-:W-:-:S04]  /*09f0*/  LOP3.LUT R3, R3, 0x1, R12, 0xf8, !PT ;  /* 0x0000000103037812 */ /* 0x000fc800078ef80c */
[----:B------:R-:W-:-:S05]  /*0a00*/  LOP3.LUT R3, R3, R10, RZ, 0xc0, !PT ;  /* 0x0000000a03037212 */ /* 0x000fca00078ec0ff */
[----:B------:R-:W-:-:S05]  /*0a10*/  IMAD.IADD R3, R12, 0x1, R3 ;  /* 0x000000010c037824 */ /* 0x000fca00078e0203 */
[----:B------:R-:W-:Y:S01]  /*0a20*/  LOP3.LUT R0, R3, R0, RZ, 0xfc, !PT ;  /* 0x0000000003007212 */ /* 0x000fe200078efcff */
[----:B------:R-:W-:Y:S06]  /*0a30*/  BRA `(.L_x_12) ;  /* 0x0000000000107947 */ /* 0x000fec0003800000 */
.L_x_11:
[----:B------:R-:W-:-:S04]  /*0a40*/  LOP3.LUT R0, R0, 0x80000000, RZ, 0xc0, !PT ;  /* 0x8000000000007812 */ /* 0x000fc800078ec0ff */
[----:B------:R-:W-:Y:S01]  /*0a50*/  LOP3.LUT R0, R0, 0x7f800000, RZ, 0xfc, !PT ;  /* 0x7f80000000007812 */ /* 0x000fe200078efcff */
[----:B------:R-:W-:Y:S06]  /*0a60*/  BRA `(.L_x_12) ;  /* 0x0000000000047947 */ /* 0x000fec0003800000 */
.L_x_10:
[----:B------:R-:W-:-:S07]  /*0a70*/  IMAD R0, R10, 0x800000, R0 ;  /* 0x008000000a007824 */ /* 0x000fce00078e0200 */
.L_x_12:
[----:B------:R-:W-:Y:S05]  /*0a80*/  BSYNC.RECONVERGENT B2 ;  /* 0x0000000000027941 */ /* 0x000fea0003800200 */
.L_x_9:
[----:B------:R-:W-:Y:S05]  /*0a90*/  BRA `(.L_x_13) ;  /* 0x0000000000207947 */ /* 0x000fea0003800000 */
.L_x_8:
[----:B------:R-:W-:-:S04]  /*0aa0*/  LOP3.LUT R0, R13, 0x80000000, R10, 0x48, !PT ;  /* 0x800000000d007812 */ /* 0x000fc800078e480a */
[----:B------:R-:W-:Y:S01]  /*0ab0*/  LOP3.LUT R0, R0, 0x7f800000, RZ, 0xfc, !PT ;  /* 0x7f80000000007812 */ /* 0x000fe200078efcff */
[----:B------:R-:W-:Y:S06]  /*0ac0*/  BRA `(.L_x_13) ;  /* 0x0000000000147947 */ /* 0x000fec0003800000 */
.L_x_7:
[----:B------:R-:W-:Y:S01]  /*0ad0*/  LOP3.LUT R0, R13, 0x80000000, R10, 0x48, !PT ;  /* 0x800000000d007812 */ /* 0x000fe200078e480a */
[----:B------:R-:W-:Y:S06]  /*0ae0*/  BRA `(.L_x_13) ;  /* 0x00000000000c7947 */ /* 0x000fec0003800000 */
.L_x_6:
[----:B------:R-:W0:Y:S01]  /*0af0*/  MUFU.RSQ R0, -QNAN ;  /* 0xffc0000000007908 */ /* 0x000e220000001400 */
[----:B------:R-:W-:Y:S05]  /*0b00*/  BRA `(.L_x_13) ;  /* 0x0000000000047947 */ /* 0x000fea0003800000 */
.L_x_5:
[----:B------:R-:W-:-:S07]  /*0b10*/  FADD.FTZ R0, R0, R3 ;  /* 0x0000000300007221 */ /* 0x000fce0000010000 */
.L_x_13:
[----:B------:R-:W-:Y:S05]  /*0b20*/  BSYNC.RECONVERGENT B1 ;  /* 0x0000000000017941 */ /* 0x000fea0003800200 */
.L_x_3:
[----:B------:R-:W-:-:S04]  /*0b30*/  IMAD.MOV.U32 R9, RZ, RZ, 0x0 ;  /* 0x00000000ff097424 */ /* 0x000fc800078e00ff */
[----:B0-----:R-:W-:Y:S05]  /*0b40*/  RET.REL.NODEC R8 `(_ZN6caffe267_GLOBAL__N__43_tmpxft_000072c9_00000000_7_logit_op_cpp1_ii_aca719f311LogitKernelIfEEviPKT_fPS2_) ;  /* 0xfffffff4082c7950 */ /* 0x001fea0003c3ffff */
.L_x_14:
[----:B------:R-:W-:-:S00]  /*0b50*/  BRA `(.L_x_14) ;  /* 0xfffffffc00fc7947 */ /* 0x000fc0000383ffff */
[----:B------:R-:W-:-:S00]  /*0b60*/  NOP ;  /* 0x0000000000007918 */ /* 0x000fc00000000000 */
        /* <DEDUP_REMOVED lines=9> */
.L_x_34:


//--------------------- .text._ZN6caffe267_GLOBAL__N__43_tmpxft_000072c9_00000000_7_logit_op_cpp1_ii_aca719f319LogitGradientKernelIfEEviPKT_S4_fPS2_ --------------------------
	.section	.text._ZN6caffe267_GLOBAL__N__43_tmpxft_000072c9_00000000_7_logit_op_cpp1_ii_aca719f319LogitGradientKernelIfEEviPKT_S4_fPS2_,"ax",@progbits
	.align	128
        .global         _ZN6caffe267_GLOBAL__N__43_tmpxft_000072c9_00000000_7_logit_op_cpp1_ii_aca719f319LogitGradientKernelIfEEviPKT_S4_fPS2_
        .type           _ZN6caffe267_GLOBAL__N__43_tmpxft_000072c9_00000000_7_logit_op_cpp1_ii_aca719f319LogitGradientKernelIfEEviPKT_S4_fPS2_,@function
        .size           _ZN6caffe267_GLOBAL__N__43_tmpxft_000072c9_00000000_7_logit_op_cpp1_ii_aca719f319LogitGradientKernelIfEEviPKT_S4_fPS2_,(.L_x_35 - _ZN6caffe267_GLOBAL__N__43_tmpxft_000072c9_00000000_7_logit_op_cpp1_ii_aca719f319LogitGradientKernelIfEEviPKT_S4_fPS2_)
        .other          _ZN6caffe267_GLOBAL__N__43_tmpxft_000072c9_00000000_7_logit_op_cpp1_ii_aca719f319LogitGradientKernelIfEEviPKT_S4_fPS2_,@"STO_CUDA_ENTRY STV_DEFAULT"
_ZN6caffe267_GLOBAL__N__43_tmpxft_000072c9_00000000_7_logit_op_cpp1_ii_aca719f319LogitGradientKernelIfEEviPKT_S4_fPS2_:
.text._ZN6caffe267_GLOBAL__N__43_tmpxft_000072c9_00000000_7_logit_op_cpp1_ii_aca719f319LogitGradientKernelIfEEviPKT_S4_fPS2_:
        /* <DEDUP_REMOVED lines=12> */
[----:B------:R-:W-:Y:S01]  /*00c0*/  BSSY.RECONVERGENT B0, `(.L_x_15) ;  /* 0x000003d000007945 */ /* 0x000fe20003800200 */
[----:B------:R-:W-:Y:S01]  /*00d0*/  IMAD.MOV.U32 R4, RZ, RZ, RZ ;  /* 0x000000ffff047224 */ /* 0x000fe200078e00ff */
[----:B------:R-:W2:Y:S01]  /*00e0*/  LDCU.64 UR6, c[0x0][0x358] ;  /* 0x00006b00ff0677ac */ /* 0x000ea20008000a00 */
[----:B------:R-:W3:Y:S01]  /*00f0*/  LDCU UR9, c[0x0][0x398] ;  /* 0x00007300ff0977ac */ /* 0x000ee20008000800 */
[----:B------:R-:W4:Y:S01]  /*0100*/  LDCU UR16, c[0x0][0x380] ;  /* 0x00007000ff1077ac */ /* 0x000f220008000800 */
[----:B------:R-:W0:Y:S01]  /*0110*/  LDCU.64 UR10, c[0x0][0x388] ;  /* 0x00007100ff0a77ac */ /* 0x000e220008000a00 */
[----:B------:R-:W0:Y:S02]  /*0120*/  LDCU.64 UR12, c[0x0][0x390] ;  /* 0x00007200ff0c77ac */ /* 0x000e240008000a00 */
[----:B0-----:R-:W-:Y:S01]  /*0130*/  FADD R2, -R2, 1 ;  /* 0x3f80000002027421 */ /* 0x001fe20000000100 */
[----:B------:R-:W0:Y:S01]  /*0140*/  LDCU.64 UR14, c[0x0][0x3a0] ;  /* 0x00007400ff0e77ac */ /* 0x000e220008000a00 */
[----:B-1234-:R-:W-:-:S12]  /*0150*/  UIMAD UR4, UR4, UR5, URZ ;  /* 0x00000005040472a4 */ /* 0x01efd8000f8e02ff */
.L_x_21:
[C---:B------:R-:W-:Y:S01]  /*0160*/  IMAD.SHL.U32 R6, R5.reuse, 0x4, RZ ;  /* 0x0000000405067824 */ /* 0x040fe200078e00ff */
[----:B------:R-:W-:-:S04]  /*0170*/  SHF.L.U64.HI R12, R5, 0x2, R4 ;  /* 0x00000002050c7819 */ /* 0x000fc80000010204 */
[----:B------:R-:W-:-:S04]  /*0180*/  IADD3 R8, P0, PT, R6, UR10, RZ ;  /* 0x0000000a06087c10 */ /* 0x000fc8000ff1e0ff */
[----:B------:R-:W-:-:S05]  /*0190*/  IADD3.X R9, PT, PT, R12, UR11, RZ, P0, !PT ;  /* 0x0000000b0c097c10 */ /* 0x000fca00087fe4ff */
[----:B------:R-:W2:Y:S01]  /*01a0*/  LDG.E R3, desc[UR6][R8.64] ;  /* 0x0000000608037981 */ /* 0x000ea2000c1e1900 */
[----:B------:R-:W-:Y:S01]  /*01b0*/  BSSY.RECONVERGENT B1, `(.L_x_16) ;  /* 0x0000025000017945 */ /* 0x000fe20003800200 */
[----:B------:R-:W-:Y:S01]  /*01c0*/  IMAD.MOV.U32 R11, RZ, RZ, RZ ;  /* 0x000000ffff0b7224 */ /* 0x000fe200078e00ff */
[----:B--2---:R-:W-:-:S04]  /*01d0*/  FSETP.GT.AND P0, PT, R3, R2, PT ;  /* 0x000000020300720b */ /* 0x004fc80003f04000 */
[----:B------:R-:W-:-:S13]  /*01e0*/  FSETP.LT.OR P0, PT, R3, UR9, P0 ;  /* 0x0000000903007c0b */ /* 0x000fda0008701400 */
[----:B------:R-:W-:Y:S05]  /*01f0*/  @P0 BRA `(.L_x_17) ;  /* 0x0000000000800947 */ /* 0x000fea0003800000 */
[----:B------:R-:W-:-:S04]  /*0200*/  IADD3 R8, P0, PT, R6, UR12, RZ ;  /* 0x0000000c06087c10 */ /* 0x000fc8000ff1e0ff */
[----:B------:R-:W-:-:S05]  /*0210*/  IADD3.X R9, PT, PT, R12, UR13, RZ, P0, !PT ;  /* 0x0000000d0c097c10 */ /* 0x000fca00087fe4ff */
[----:B------:R-:W2:Y:S01]  /*0220*/  LDG.E R0, desc[UR6][R8.64] ;  /* 0x0000000608007981 */ /* 0x000ea2000c1e1900 */
[----:B------:R-:W1:Y:S01]  /*0230*/  MUFU.RCP R10, R3 ;  /* 0x00000003000a7308 */ /* 0x000e620000001000 */
[----:B------:R-:W-:Y:S01]  /*0240*/  BSSY.RECONVERGENT B2, `(.L_x_18) ;  /* 0x000000b000027945 */ /* 0x000fe20003800200 */
[----:B-1----:R-:W-:-:S04]  /*0250*/  FFMA R7, -R3, R10, 1 ;  /* 0x3f80000003077423 */ /* 0x002fc8000000010a */
[----:B------:R-:W-:Y:S02]  /*0260*/  FFMA R7, R10, R7, R10 ;  /* 0x000000070a077223 */ /* 0x000fe4000000000a */
[----:B--2---:R-:W1:Y:S02]  /*0270*/  FCHK P0, R0, R3 ;  /* 0x0000000300007302 */ /* 0x004e640000000000 */
[----:B------:R-:W-:-:S04]  /*0280*/  FFMA R10, R0, R7, RZ ;  /* 0x00000007000a7223 */ /* 0x000fc800000000ff */
[----:B------:R-:W-:-:S04]  /*0290*/  FFMA R11, -R3, R10, R0 ;  /* 0x0000000a030b7223 */ /* 0x000fc80000000100 */
[----:B------:R-:W-:Y:S01]  /*02a0*/  FFMA R7, R7, R11, R10 ;  /* 0x0000000b07077223 */ /* 0x000fe2000000000a */
[----:B-1----:R-:W-:Y:S06]  /*02b0*/  @!P0 BRA `(.L_x_19) ;  /* 0x00000000000c8947 */ /* 0x002fec0003800000 */
[----:B------:R-:W-:-:S07]  /*02c0*/  MOV R8, 0x2e0 ;  /* 0x000002e000087802 */ /* 0x000fce0000000f00 */
[----:B0-----:R-:W-:Y:S05]  /*02d0*/  CALL.REL.NOINC `($__internal_1_$__cuda_sm3x_div_rn_noftz_f32_slowpath) ;  /* 0x0000000000747944 */ /* 0x001fea0003c00000 */
[----:B------:R-:W-:-:S07]  /*02e0*/  IMAD.MOV.U32 R7, RZ, RZ, R0 ;  /* 0x000000ffff077224 */ /* 0x000fce00078e0000 */
.L_x_19:
[----:B0-----:R-:W-:Y:S05]  /*02f0*/  BSYNC.RECONVERGENT B2 ;  /* 0x0000000000027941 */ /* 0x001fea0003800200 */
.L_x_18:
[----:B------:R-:W-:Y:S01]  /*0300*/  FADD R10, -R3, 1 ;  /* 0x3f800000030a7421 */ /* 0x000fe20000000100 */
[----:B------:R-:W-:Y:S03]  /*0310*/  BSSY.RECONVERGENT B2, `(.L_x_17) ;  /* 0x000000e000027945 */ /* 0x000fe60003800200 */
        /* <DEDUP_REMOVED lines=8> */
[----:B------:R-:W-:Y:S01]  /*03a0*/  IMAD.MOV.U32 R0, RZ, RZ, R7 ;  /* 0x000000ffff007224 */ /* 0x000fe200078e0007 */
[----:B------:R-:W-:Y:S01]  /*03b0*/  MOV R8, 0x3e0 ;  /* 0x000003e000087802 */ /* 0x000fe20000000f00 */
[----:B------:R-:W-:-:S07]  /*03c0*/  IMAD.MOV.U32 R3, RZ, RZ, R10 ;  /* 0x000000ffff037224 */ /* 0x000fce00078e000a */
[----:B------:R-:W-:Y:S05]  /*03d0*/  CALL.REL.NOINC `($__internal_1_$__cuda_sm3x_div_rn_noftz_f32_slowpath) ;  /* 0x0000000000347944 */ /* 0x000fea0003c00000 */
[----:B------:R-:W-:-:S07]  /*03e0*/  IMAD.MOV.U32 R11, RZ, RZ, R0 ;  /* 0x000000ffff0b7224 */ /* 0x000fce00078e0000 */
.L_x_20:
[----:B------:R-:W-:Y:S05]  /*03f0*/  BSYNC.RECONVERGENT B2 ;  /* 0x0000000000027941 */ /* 0x000fea0003800200 */
.L_x_17:
[----:B0-----:R-:W-:Y:S05]  /*0400*/  BSYNC.RECONVERGENT B1 ;  /* 0x0000000000017941 */ /* 0x001fea0003800200 */
.L_x_16:
[----:B------:R-:W-:-:S04]  /*0410*/  IADD3 R6, P0, PT, R6, UR14, RZ ;  /* 0x0000000e06067c10 */ /* 0x000fc8000ff1e0ff */
[----:B------:R-:W-:Y:S02]  /*0420*/  IADD3.X R7, PT, PT, R12, UR15, RZ, P0, !PT ;  /* 0x0000000f0c077c10 */ /* 0x000fe400087fe4ff */
[----:B------:R-:W-:-:S03]  /*0430*/  IADD3 R5, P0, PT, R5, UR4, RZ ;  /* 0x0000000405057c10 */ /* 0x000fc6000ff1e0ff */
[----:B------:R1:W-:Y:S02]  /*0440*/  STG.E desc[UR6][R6.64], R11 ;  /* 0x0000000b06007986 */ /* 0x0003e4000c101906 */
[----:B------:R-:W-:Y:S01]  /*0450*/  IMAD.X R4, RZ, RZ, R4, P0 ;  /* 0x000000ffff047224 */ /* 0x000fe200000e0604 */
[----:B------:R-:W-:-:S04]  /*0460*/  ISETP.GE.U32.AND P0, PT, R5, UR16, PT ;  /* 0x0000001005007c0c */ /* 0x000fc8000bf06070 */
[----:B------:R-:W-:-:S13]  /*0470*/  ISETP.GE.U32.AND.EX P0, PT, R4, UR8, PT, P0 ;  /* 0x0000000804007c0c */ /* 0x000fda000bf06100 */
[----:B-1----:R-:W-:Y:S05]  /*0480*/  @!P0 BRA `(.L_x_21) ;  /* 0xfffffffc00348947 */ /* 0x002fea000383ffff */
[----:B------:R-:W-:Y:S05]  /*0490*/  BSYNC.RECONVERGENT B0 ;  /* 0x0000000000007941 */ /* 0x000fea0003800200 */
.L_x_15:
[----:B------:R-:W-:Y:S05]  /*04a0*/  EXIT ;  /* 0x000000000000794d */ /* 0x000fea0003800000 */
        .weak           $__internal_1_$__cuda_sm3x_div_rn_noftz_f32_slowpath
        .type           $__internal_1_$__cuda_sm3x_div_rn_noftz_f32_slowpath,@function
        .size           $__internal_1_$__cuda_sm3x_div_rn_noftz_f32_slowpath,(.L_x_35 - $__internal_1_$__cuda_sm3x_div_rn_noftz_f32_slowpath)
$__internal_1_$__cuda_sm3x_div_rn_noftz_f32_slowpath:
[--C-:B------:R-:W-:Y:S01]  /*04b0*/  SHF.R.U32.HI R9, RZ, 0x17, R3.reuse ;  /* 0x00000017ff097819 */ /* 0x100fe20000011603 */
[----:B------:R-:W-:Y:S01]  /*04c0*/  BSSY.RECONVERGENT B3, `(.L_x_22) ;  /* 0x0000063000037945 */ /* 0x000fe20003800200 */
[----:B------:R-:W-:Y:S01]  /*04d0*/  SHF.R.U32.HI R7, RZ, 0x17, R0 ;  /* 0x00000017ff077819 */ /* 0x000fe20000011600 */
        /* <DEDUP_REMOVED lines=9> */
[----:B------:R-:W-:Y:S02]  /*0570*/  FSETP.GTU.FTZ.AND P0, PT, |R0|, +INF , PT ;  /* 0x7f8000000000780b */ /* 0x000fe40003f1c200 */
        /* <DEDUP_REMOVED lines=22> */
.L_x_23:
[----:B------:R-:W-:Y:S01]  /*06e0*/  LEA R10, R9, 0xc0800000, 0x17 ;  /* 0xc0800000090a7811 */ /* 0x000fe200078eb8ff */
[----:B------:R-:W-:Y:S04]  /*06f0*/  BSSY.RECONVERGENT B4, `(.L_x_28) ;  /* 0x0000036000047945 */ /* 0x000fe80003800200 */
[----:B------:R-:W-:Y:S02]  /*0700*/  IMAD.IADD R11, R11, 0x1, -R10 ;  /* 0x000000010b0b7824 */ /* 0x000fe400078e0a0a */
[----:B------:R-:W-:Y:S02]  /*0710*/  VIADD R10, R14, 0xffffff81 ;  /* 0xffffff810e0a7836 */ /* 0x000fe40000000000 */
[----:B------:R-:W0:Y:S01]  /*0720*/  MUFU.RCP R13, R11 ;  /* 0x0000000b000d7308 */ /* 0x000e220000001000 */
[----:B------:R-:W-:Y:S01]  /*0730*/  FADD.FTZ R15, -R11, -RZ ;  /* 0x800000ff0b0f7221 */ /* 0x000fe20000010100 */
[C---:B------:R-:W-:Y:S01]  /*0740*/  IMAD R0, R10.reuse, -0x800000, R0 ;  /* 0xff8000000a007824 */ /* 0x040fe200078e0200 */
[----:B------:R-:W-:-:S05]  /*0750*/  IADD3 R10, PT, PT, R10, 0x7f, -R9 ;  /* 0x0000007f0a0a7810 */ /* 0x000fca0007ffe809 */
[----:B------:R-:W-:Y:S02]  /*0760*/  IMAD.IADD R10, R10, 0x1, R7 ;  /* 0x000000010a0a7824 */ /* 0x000fe400078e0207 */
[----:B0-----:R-:W-:-:S04]  /*0770*/  FFMA R14, R13, R15, 1 ;  /* 0x3f8000000d0e7423 */ /* 0x001fc8000000000f */
[----:B------:R-:W-:-:S04]  /*0780*/  FFMA R16, R13, R14, R13 ;  /* 0x0000000e0d107223 */ /* 0x000fc8000000000d */
[----:B------:R-:W-:-:S04]  /*0790*/  FFMA R13, R0, R16, RZ ;  /* 0x00000010000d7223 */ /* 0x000fc800000000ff */
[----:B------:R-:W-:-:S04]  /*07a0*/  FFMA R14, R15, R13, R0 ;  /* 0x0000000d0f0e7223 */ /* 0x000fc80000000000 */
[----:B------:R-:W-:-:S04]  /*07b0*/  FFMA R13, R16, R14, R13 ;  /* 0x0000000e100d7223 */ /* 0x000fc8000000000d */
[----:B------:R-:W-:-:S04]  /*07c0*/  FFMA R14, R15, R13, R0 ;  /* 0x0000000d0f0e7223 */ /* 0x000fc80000000000 */
        /* <DEDUP_REMOVED lines=15> */
[CCC-:B------:R-:W-:Y:S01]  /*08c0*/  FFMA.RM R10, R16.reuse, R14.reuse, R13.reuse ;  /* 0x0000000e100a7223 */ /* 0x1c0fe2000000400d */
        /* <DEDUP_REMOVED lines=20> */
.L_x_30:
[----:B------:R-:W-:-:S04]  /*0a10*/  LOP3.LUT R0, R0, 0x80000000, RZ, 0xc0, !PT ;  /* 0x8000000000007812 */ /* 0x000fc800078ec0ff */
[----:B------:R-:W-:Y:S01]  /*0a20*/  LOP3.LUT R0, R0, 0x7f800000, RZ, 0xfc, !PT ;  /* 0x7f80000000007812 */ /* 0x000fe200078efcff */
[----:B------:R-:W-:Y:S06]  /*0a30*/  BRA `(.L_x_31) ;  /* 0x0000000000047947 */ /* 0x000fec0003800000 */
.L_x_29:
[----:B------:R-:W-:-:S07]  /*0a40*/  IMAD R0, R10, 0x800000, R0 ;  /* 0x008000000a007824 */ /* 0x000fce00078e0200 */
.L_x_31:
[----:B------:R-:W-:Y:S05]  /*0a50*/  BSYNC.RECONVERGENT B4 ;  /* 0x0000000000047941 */ /* 0x000fea0003800200 */
.L_x_28:
[----:B------:R-:W-:Y:S05]  /*0a60*/  BRA `(.L_x_32) ;  /* 0x0000000000207947 */ /* 0x000fea0003800000 */
.L_x_27:
[----:B------:R-:W-:-:S04]  /*0a70*/  LOP3.LUT R0, R11, 0x80000000, R0, 0x48, !PT ;  /* 0x800000000b007812 */ /* 0x000fc800078e4800 */
[----:B------:R-:W-:Y:S01]  /*0a80*/  LOP3.LUT R0, R0, 0x7f800000, RZ, 0xfc, !PT ;  /* 0x7f80000000007812 */ /* 0x000fe200078efcff */
[----:B------:R-:W-:Y:S06]  /*0a90*/  BRA `(.L_x_32) ;  /* 0x0000000000147947 */ /* 0x000fec0003800000 */
.L_x_26:
[----:B------:R-:W-:Y:S01]  /*0aa0*/  LOP3.LUT R0, R11, 0x80000000, R0, 0x48, !PT ;  /* 0x800000000b007812 */ /* 0x000fe200078e4800 */
[----:B------:R-:W-:Y:S06]  /*0ab0*/  BRA `(.L_x_32) ;  /* 0x00000000000c7947 */ /* 0x000fec0003800000 */
.L_x_25:
[----:B------:R-:W0:Y:S01]  /*0ac0*/  MUFU.RSQ R0, -QNAN ;  /* 0xffc0000000007908 */ /* 0x000e220000001400 */
[----:B------:R-:W-:Y:S05]  /*0ad0*/  BRA `(.L_x_32) ;  /* 0x0000000000047947 */ /* 0x000fea0003800000 */
.L_x_24:
[----:B------:R-:W-:-:S07]  /*0ae0*/  FADD.FTZ R0, R0, R3 ;  /* 0x0000000300007221 */ /* 0x000fce0000010000 */
.L_x_32:
[----:B------:R-:W-:Y:S05]  /*0af0*/  BSYNC.RECONVERGENT B3 ;  /* 0x0000000000037941 */ /* 0x000fea0003800200 */
.L_x_22:
[----:B------:R-:W-:-:S04]  /*0b00*/  IMAD.MOV.U32 R9, RZ, RZ, 0x0 ;  /* 0x00000000ff097424 */ /* 0x000fc800078e00ff */
[----:B0-----:R-:W-:Y:S05]  /*0b10*/  RET.REL.NODEC R8 `(_ZN6caffe267_GLOBAL__N__43_tmpxft_000072c9_00000000_7_logit_op_cpp1_ii_aca719f319LogitGradientKernelIfEEviPKT_S4_fPS2_) ;  /* 0xfffffff408387950 */ /* 0x001fea0003c3ffff */
.L_x_33:
        /* <DEDUP_REMOVED lines=14> */
.L_x_35:


//--------------------- .nv.shared.reserved.0     --------------------------
	.section	.nv.shared.reserved.0,"aw",@nobits
	.weak		__nv_reservedSMEM_offset_0_alias
	.size		__nv_reservedSMEM_offset_0_alias, 0, 64
	.other		__nv_reservedSMEM_offset_0_alias,@"STO_CUDA_RESERVED_SHARED STV_DEFAULT"
__nv_reservedSMEM_offset_0_alias:
	.zero		0
	.zero		64


//--------------------- .nv.global                --------------------------
	.section	.nv.global,"aw",@nobits
	.align	8
.nv.global:
	.type		_ZTVN10__cxxabiv120__function_type_infoE,@object
	.size		_ZTVN10__cxxabiv120__function_type_infoE,(_ZTVN10__cxxabiv120__si_class_type_infoE - _ZTVN10__cxxabiv120__function_type_infoE)
_ZTVN10__cxxabiv120__function_type_infoE:
	.zero		8
	.type		_ZTVN10__cxxabiv120__si_class_type_infoE,@object
	.size		_ZTVN10__cxxabiv120__si_class_type_infoE,(_ZTTNSt7__cxx1119basic_ostringstreamIcSt11char_traitsIcESaIcEEE - _ZTVN10__cxxabiv120__si_class_type_infoE)
_ZTVN10__cxxabiv120__si_class_type_infoE:
	.zero		8
	.type		_ZTTNSt7__cxx1119basic_ostringstreamIcSt11char_traitsIcESaIcEEE,@object
	.size		_ZTTNSt7__cxx1119basic_ostringstreamIcSt11char_traitsIcESaIcEEE,(_ZTVN10__cxxabiv117__class_type_infoE - _ZTTNSt7__cxx1119basic_ostringstreamIcSt11char_traitsIcESaIcEEE)
_ZTTNSt7__cxx1119basic_ostringstreamIcSt11char_traitsIcESaIcEEE:
	.zero		8
	.type		_ZTVN10__cxxabiv117__class_type_infoE,@object
	.size		_ZTVN10__cxxabiv117__class_type_infoE,(_ZTTSo - _ZTVN10__cxxabiv117__class_type_infoE)
_ZTVN10__cxxabiv117__class_type_infoE:
	.zero		8
	.type		_ZTTSo,@object
	.size		_ZTTSo,(_ZTVN10__cxxabiv119__pointer_type_infoE - _ZTTSo)
_ZTTSo:
	.zero		8
	.type		_ZTVN10__cxxabiv119__pointer_type_infoE,@object
	.size		_ZTVN10__cxxabiv119__pointer_type_infoE,(_ZTVSt9basic_iosIcSt11char_traitsIcEE - _ZTVN10__cxxabiv119__pointer_type_infoE)
_ZTVN10__cxxabiv119__pointer_type_infoE:
	.zero		8
	.type		_ZTVSt9basic_iosIcSt11char_traitsIcEE,@object
	.size		_ZTVSt9basic_iosIcSt11char_traitsIcEE,(_ZTVN3c105ErrorE - _ZTVSt9basic_iosIcSt11char_traitsIcEE)
_ZTVSt9basic_iosIcSt11char_traitsIcEE:
	.zero		32
	.type		_ZTVN3c105ErrorE,@object
	.size		_ZTVN3c105ErrorE,(_ZTVN3c1011StorageImplE - _ZTVN3c105ErrorE)
_ZTVN3c105ErrorE:
	.zero		40
	.type		_ZTVN3c1011StorageImplE,@object
	.size		_ZTVN3c1011StorageImplE,(_ZTVN3c1020intrusive_ptr_targetE - _ZTVN3c1011StorageImplE)
_ZTVN3c1011StorageImplE:
	.zero		40
	.type		_ZTVN3c1020intrusive_ptr_targetE,@object
	.size		_ZTVN3c1020intrusive_ptr_targetE,(_ZTVSt9exception - _ZTVN3c1020intrusive_ptr_targetE)
_ZTVN3c1020intrusive_ptr_targetE:
	.zero		40
	.type		_ZTVSt9exception,@object
	.size		_ZTVSt9exception,(_ZTVSt15basic_streambufIcSt11char_traitsIcEE - _ZTVSt9exception)
_ZTVSt9exception:
	.zero		40
	.type		_ZTVSt15basic_streambufIcSt11char_traitsIcEE,@object
	.size		_ZTVSt15basic_streambufIcSt11char_traitsIcEE,(_ZTVNSt7__cxx1115basic_stringbufIcSt11char_traitsIcESaIcEEE - _ZTVSt15basic_streambufIcSt11char_traitsIcEE)
_ZTVSt15basic_streambufIcSt11char_traitsIcEE:
	.zero		128
	.type		_ZTVNSt7__cxx1115basic_stringbufIcSt11char_traitsIcESaIcEEE,@object
	.size		_ZTVNSt7__cxx1115basic_stringbufIcSt11char_traitsIcESaIcEEE,(_ZTVN6caffe215LogitGradientOpIfNS_11CUDAContextEEE - _ZTVNSt7__cxx1115basic_stringbufIcSt11char_traitsIcESaIcEEE)
_ZTVNSt7__cxx1115basic_stringbufIcSt11char_traitsIcESaIcEEE:
	.zero		128
	.type		_ZTVN6caffe215LogitGradientOpIfNS_11CUDAContextEEE,@object
	.size		_ZTVN6caffe215LogitGradientOpIfNS_11CUDAContextEEE,(_ZTVN6caffe226UnaryElementwiseWithArgsOpINS_11TensorTypesIJfEEENS_11CUDAContextENS_12LogitFunctorIS3_EENS_15SameTypeAsInputEEE - _ZTVN6caffe215LogitGradientOpIfNS_11CUDAContextEEE)
_ZTVN6caffe215LogitGradientOpIfNS_11CUDAContextEEE:
	.zero		136
	.type		_ZTVN6caffe226UnaryElementwiseWithArgsOpINS_11TensorTypesIJfEEENS_11CUDAContextENS_12LogitFunctorIS3_EENS_15SameTypeAsInputEEE,@object
	.size		_ZTVN6caffe226UnaryElementwiseWithArgsOpINS_11TensorTypesIJfEEENS_11CUDAContextENS_12LogitFunctorIS3_EENS_15SameTypeAsInputEEE,(_ZTVN6caffe28OperatorINS_11CUDAContextEEE - _ZTVN6caffe226UnaryElementwiseWithArgsOpINS_11TensorTypesIJfEEENS_11CUDAContextENS_12LogitFunctorIS3_EENS_15SameTypeAsInputEEE)
_ZTVN6caffe226UnaryElementwiseWithArgsOpINS_11TensorTypesIJfEEENS_11CUDAContextENS_12LogitFunctorIS3_EENS_15SameTypeAsInputEEE:
	.zero		136
	.type		_ZTVN6caffe28OperatorINS_11CUDAContextEEE,@object
	.size		_ZTVN6caffe28OperatorINS_11CUDAContextEEE,(.L_13 - _ZTVN6caffe28OperatorINS_11CUDAContextEEE)
_ZTVN6caffe28OperatorINS_11CUDAContextEEE:
	.zero		136
.L_13:


//--------------------- .nv.constant0._ZN6caffe267_GLOBAL__N__43_tmpxft_000072c9_00000000_7_logit_op_cpp1_ii_aca719f311LogitKernelIfEEviPKT_fPS2_ --------------------------
	.section	.nv.constant0._ZN6caffe267_GLOBAL__N__43_tmpxft_000072c9_00000000_7_logit_op_cpp1_ii_aca719f311LogitKernelIfEEviPKT_fPS2_,"a",@progbits
	.sectionflags	@""
	.align	4
.nv.constant0._ZN6caffe267_GLOBAL__N__43_tmpxft_000072c9_00000000_7_logit_op_cpp1_ii_aca719f311LogitKernelIfEEviPKT_fPS2_:
	.zero		928


//--------------------- .nv.constant0._ZN6caffe267_GLOBAL__N__43_tmpxft_000072c9_00000000_7_logit_op_cpp1_ii_aca719f319LogitGradientKernelIfEEviPKT_S4_fPS2_ --------------------------
	.section	.nv.constant0._ZN6caffe267_GLOBAL__N__43_tmpxft_000072c9_00000000_7_logit_op_cpp1_ii_aca719f319LogitGradientKernelIfEEviPKT_S4_fPS2_,"a",@progbits
	.sectionflags	@""
	.align	4
.nv.constant0._ZN6caffe267_GLOBAL__N__43_tmpxft_000072c9_00000000_7_logit_op_cpp1_ii_aca719f319LogitGradientKernelIfEEviPKT_S4_fPS2_:
	.zero		936


//--------------------- SYMBOLS --------------------------

	.type		.nv.reservedSmem.offset0,@object
	.size		.nv.reservedSmem.offset0,0x4
